//
// Generated by NVIDIA NVVM Compiler
//
// Compiler Build ID: CL-36424714
// Cuda compilation tools, release 13.0, V13.0.88
// Based on NVVM 20.0.0
//

.version 9.0
.target sm_100
.address_size 64

	// .globl	_Z18calculateHistogramPKiPiiiiii
.extern .shared .align 16 .b8 sharedHist[];

.visible .entry _Z18calculateHistogramPKiPiiiiii(
	.param .u64 .ptr .align 1 _Z18calculateHistogramPKiPiiiiii_param_0,
	.param .u64 .ptr .align 1 _Z18calculateHistogramPKiPiiiiii_param_1,
	.param .u32 _Z18calculateHistogramPKiPiiiiii_param_2,
	.param .u32 _Z18calculateHistogramPKiPiiiiii_param_3,
	.param .u32 _Z18calculateHistogramPKiPiiiiii_param_4,
	.param .u32 _Z18calculateHistogramPKiPiiiiii_param_5,
	.param .u32 _Z18calculateHistogramPKiPiiiiii_param_6
)
{
	.reg .pred 	%p<6>;
	.reg .b32 	%r<25>;
	.reg .b64 	%rd<9>;

	ld.param.u64 	%rd1, [_Z18calculateHistogramPKiPiiiiii_param_0];
	ld.param.u64 	%rd2, [_Z18calculateHistogramPKiPiiiiii_param_1];
	ld.param.u32 	%r7, [_Z18calculateHistogramPKiPiiiiii_param_2];
	ld.param.u32 	%r8, [_Z18calculateHistogramPKiPiiiiii_param_3];
	ld.param.u32 	%r4, [_Z18calculateHistogramPKiPiiiiii_param_4];
	ld.param.u32 	%r5, [_Z18calculateHistogramPKiPiiiiii_param_5];
	ld.param.u32 	%r6, [_Z18calculateHistogramPKiPiiiiii_param_6];
	mov.u32 	%r9, %ctaid.x;
	setp.gt.u32 	%p1, %r9, %r8;
	mov.u32 	%r1, %tid.x;
	mad.lo.s32 	%r2, %r4, %r9, %r1;
	setp.gt.u32 	%p2, %r2, %r7;
	or.pred  	%p3, %p1, %p2;
	@%p3 bra 	$L__BB0_5;
	setp.ge.u32 	%p4, %r1, %r4;
	shl.b32 	%r10, %r1, 2;
	mov.u32 	%r11, sharedHist;
	add.s32 	%r3, %r11, %r10;
	@%p4 bra 	$L__BB0_3;
	mov.b32 	%r12, 0;
	st.shared.u32 	[%r3], %r12;
$L__BB0_3:
	setp.ge.u32 	%p5, %r1, %r4;
	bar.sync 	0;
	sub.s32 	%r13, %r6, %r5;
	div.s32 	%r14, %r13, %r4;
	add.s32 	%r15, %r14, 1;
	cvta.to.global.u64 	%rd3, %rd1;
	mul.wide.u32 	%rd4, %r2, 4;
	add.s64 	%rd5, %rd3, %rd4;
	ld.global.u32 	%r16, [%rd5];
	sub.s32 	%r17, %r16, %r5;
	div.u32 	%r18, %r17, %r15;
	shl.b32 	%r19, %r18, 2;
	add.s32 	%r21, %r11, %r19;
	atom.shared.add.u32 	%r22, [%r21], 1;
	bar.sync 	0;
	@%p5 bra 	$L__BB0_5;
	cvta.to.global.u64 	%rd6, %rd2;
	add.s64 	%rd8, %rd6, %rd4;
	ld.shared.u32 	%r23, [%r3];
	atom.global.add.u32 	%r24, [%rd8], %r23;
$L__BB0_5:
	ret;

}


// ===== COMPILED SASS (sm_100) =====

	.target	sm_100

	.elftype	@"ET_EXEC"


//--------------------- .note.nv.tkinfo           --------------------------
	.section	.note.nv.tkinfo,"",@"SHT_NOTE"
	.sectionflags	@"SHF_NOTE_NV_TKINFO"
	.tkinfo
        /*0018*/ 	.word	0x00000002
        /*0030*/ 	.string	""
        /*0030*/ 	.string	"ptxas"
        /*0030*/ 	.string	"Cuda compilation tools, release 13.0, V13.0.88"
        /*0030*/ 	.string	"Build cuda_13.0.r13.0/compiler.36424714_0"
        /*0030*/ 	.string	"-arch sm_100 -m 64 "



//--------------------- .note.nv.cuinfo           --------------------------
	.section	.note.nv.cuinfo,"",@"SHT_NOTE"
	.sectionflags	@"SHF_NOTE_NV_CUINFO"
        /*0018*/ 	.short	0x0002
        /*001a*/ 	.short	0x0064
        /*001c*/ 	.short	0x0082
	.zero		2


//--------------------- .nv.info                  --------------------------
	.section	.nv.info,"",@"SHT_CUDA_INFO"
	.align	4


	//----- nvinfo : EIATTR_REGCOUNT
	.align		4
        /*0000*/ 	.byte	0x04, 0x2f
        /*0002*/ 	.short	(.L_1 - .L_0)
	.align		4
.L_0:
        /*0004*/ 	.word	index@(_Z18calculateHistogramPKiPiiiiii)
        /*0008*/ 	.word	0x00000010


	//----- nvinfo : EIATTR_FRAME_SIZE
	.align		4
.L_1:
        /*000c*/ 	.byte	0x04, 0x11
        /*000e*/ 	.short	(.L_3 - .L_2)
	.align		4
.L_2:
        /*0010*/ 	.word	index@(_Z18calculateHistogramPKiPiiiiii)
        /*0014*/ 	.word	0x00000000


	//----- nvinfo : EIATTR_MIN_STACK_SIZE
	.align		4
.L_3:
        /*0018*/ 	.byte	0x04, 0x12
        /*001a*/ 	.short	(.L_5 - .L_4)
	.align		4
.L_4:
        /*001c*/ 	.word	index@(_Z18calculateHistogramPKiPiiiiii)
        /*0020*/ 	.word	0x00000000
.L_5:


//--------------------- .nv.compat                --------------------------
	.section	.nv.compat,"",@"SHT_CUDA_COMPAT_INFO"
	.align	4
        /*0000*/ 	.byte	0x02, 0x09, 0x00, 0x00, 0x02, 0x02, 0x01, 0x00, 0x02, 0x05, 0x05, 0x00, 0x03, 0x07, 0x01, 0x01
        /*0010*/ 	.byte	0x02, 0x03, 0x00, 0x00, 0x02, 0x06, 0x01, 0x00, 0x04, 0x0b, 0x08, 0x00, 0x09, 0x00, 0x00, 0x00
        /*0020*/ 	.byte	0x00, 0x00, 0x00, 0x00


//--------------------- .nv.info._Z18calculateHistogramPKiPiiiiii --------------------------
	.section	.nv.info._Z18calculateHistogramPKiPiiiiii,"",@"SHT_CUDA_INFO"
	.sectionflags	@""
	.align	4


	//----- nvinfo : EIATTR_CUDA_API_VERSION
	.align		4
        /*0000*/ 	.byte	0x04, 0x37
        /*0002*/ 	.short	(.L_7 - .L_6)
.L_6:
        /*0004*/ 	.word	0x00000082


	//----- nvinfo : EIATTR_KPARAM_INFO
	.align		4
.L_7:
        /*0008*/ 	.byte	0x04, 0x17
        /*000a*/ 	.short	(.L_9 - .L_8)
.L_8:
        /*000c*/ 	.word	0x00000000
        /*0010*/ 	.short	0x0006
        /*0012*/ 	.short	0x0020
        /*0014*/ 	.byte	0x00, 0xf0, 0x11, 0x00


	//----- nvinfo : EIATTR_KPARAM_INFO
	.align		4
.L_9:
        /*0018*/ 	.byte	0x04, 0x17
        /*001a*/ 	.short	(.L_11 - .L_10)
.L_10:
        /*001c*/ 	.word	0x00000000
        /*0020*/ 	.short	0x0005
        /*0022*/ 	.short	0x001c
        /*0024*/ 	.byte	0x00, 0xf0, 0x11, 0x00


	//----- nvinfo : EIATTR_KPARAM_INFO
	.align		4
.L_11:
        /*0028*/ 	.byte	0x04, 0x17
        /*002a*/ 	.short	(.L_13 - .L_12)
.L_12:
        /*002c*/ 	.word	0x00000000
        /*0030*/ 	.short	0x0004
        /*0032*/ 	.short	0x0018
        /*0034*/ 	.byte	0x00, 0xf0, 0x11, 0x00


	//----- nvinfo : EIATTR_KPARAM_INFO
	.align		4
.L_13:
        /*0038*/ 	.byte	0x04, 0x17
        /*003a*/ 	.short	(.L_15 - .L_14)
.L_14:
        /*003c*/ 	.word	0x00000000
        /*0040*/ 	.short	0x0003
        /*0042*/ 	.short	0x0014
        /*0044*/ 	.byte	0x00, 0xf0, 0x11, 0x00


	//----- nvinfo : EIATTR_KPARAM_INFO
	.align		4
.L_15:
        /*0048*/ 	.byte	0x04, 0x17
        /*004a*/ 	.short	(.L_17 - .L_16)
.L_16:
        /*004c*/ 	.word	0x00000000
        /*0050*/ 	.short	0x0002
        /*0052*/ 	.short	0x0010
        /*0054*/ 	.byte	0x00, 0xf0, 0x11, 0x00


	//----- nvinfo : EIATTR_KPARAM_INFO
	.align		4
.L_17:
        /*0058*/ 	.byte	0x04, 0x17
        /*005a*/ 	.short	(.L_19 - .L_18)
.L_18:
        /*005c*/ 	.word	0x00000000
        /*0060*/ 	.short	0x0001
        /*0062*/ 	.short	0x0008
        /*0064*/ 	.byte	0x00, 0xf5, 0x21, 0x00


	//----- nvinfo : EIATTR_KPARAM_INFO
	.align		4
.L_19:
        /*0068*/ 	.byte	0x04, 0x17
        /*006a*/ 	.short	(.L_21 - .L_20)
.L_20:
        /*006c*/ 	.word	0x00000000
        /*0070*/ 	.short	0x0000
        /*0072*/ 	.short	0x0000
        /*0074*/ 	.byte	0x00, 0xf5, 0x21, 0x00


	//----- nvinfo : EIATTR_SPARSE_MMA_MASK
	.align		4
.L_21:
        /*0078*/ 	.byte	0x03, 0x50
        /*007a*/ 	.short	0x0000


	//----- nvinfo : EIATTR_MAXREG_COUNT
	.align		4
        /*007c*/ 	.byte	0x03, 0x1b
        /*007e*/ 	.short	0x00ff


	//----- nvinfo : EIATTR_NUM_BARRIERS
	.align		4
        /*0080*/ 	.byte	0x02, 0x4c
        /*0082*/ 	.byte	0x01
	.zero		1


	//----- nvinfo : EIATTR_MERCURY_ISA_VERSION
	.align		4
        /*0084*/ 	.byte	0x03, 0x5f
        /*0086*/ 	.short	0x0101


	//----- nvinfo : EIATTR_VRC_CTA_INIT_COUNT
	.align		4
        /*0088*/ 	.byte	0x02, 0x4a
	.zero		1
	.zero		1


	//----- nvinfo : EIATTR_EXIT_INSTR_OFFSETS
	.align		4
        /*008c*/ 	.byte	0x04, 0x1c
        /*008e*/ 	.short	(.L_23 - .L_22)


	//   ....[0]....
.L_22:
        /*0090*/ 	.word	0x00000080


	//   ....[1]....
        /*0094*/ 	.word	0x00000450


	//   ....[2]....
        /*0098*/ 	.word	0x000004a0


	//----- nvinfo : EIATTR_CBANK_PARAM_SIZE
	.align		4
.L_23:
        /*009c*/ 	.byte	0x03, 0x19
        /*009e*/ 	.short	0x0024


	//----- nvinfo : EIATTR_PARAM_CBANK
	.align		4
        /*00a0*/ 	.byte	0x04, 0x0a
        /*00a2*/ 	.short	(.L_25 - .L_24)
	.align		4
.L_24:
        /*00a4*/ 	.word	index@(.nv.constant0._Z18calculateHistogramPKiPiiiiii)
        /*00a8*/ 	.short	0x0380
        /*00aa*/ 	.short	0x0024


	//----- nvinfo : EIATTR_SW_WAR
	.align		4
.L_25:
        /*00ac*/ 	.byte	0x04, 0x36
        /*00ae*/ 	.short	(.L_27 - .L_26)
.L_26:
        /*00b0*/ 	.word	0x00000008
.L_27:


//--------------------- .nv.callgraph             --------------------------
	.section	.nv.callgraph,"",@"SHT_CUDA_CALLGRAPH"
	.align	4
	.sectionentsize	8
	.align		4
        /*0000*/ 	.word	0x00000000
	.align		4
        /*0004*/ 	.word	0xffffffff
	.align		4
        /*0008*/ 	.word	0x00000000
	.align		4
        /*000c*/ 	.word	0xfffffffe
	.align		4
        /*0010*/ 	.word	0x00000000
	.align		4
        /*0014*/ 	.word	0xfffffffd
	.align		4
        /*0018*/ 	.word	0x00000000
	.align		4
        /*001c*/ 	.word	0xfffffffc


//--------------------- .text._Z18calculateHistogramPKiPiiiiii --------------------------
	.section	.text._Z18calculateHistogramPKiPiiiiii,"ax",@progbits
	.align	128
        .global         _Z18calculateHistogramPKiPiiiiii
        .type           _Z18calculateHistogramPKiPiiiiii,@function
        .size           _Z18calculateHistogramPKiPiiiiii,(.L_x_1 - _Z18calculateHistogramPKiPiiiiii)
        .other          _Z18calculateHistogramPKiPiiiiii,@"STO_CUDA_ENTRY STV_DEFAULT"
_Z18calculateHistogramPKiPiiiiii:
.text._Z18calculateHistogramPKiPiiiiii:
[----:B------:R-:W-:Y:S01]  /*0000*/  LDC R1, c[0x0][0x37c] ;  /* 0x0000df00ff017b82 */ /* 0x000fe20000000800 */
[----:B------:R-:W0:Y:S07]  /*0010*/  S2R R5, SR_TID.X ;  /* 0x0000000000057919 */ /* 0x000e2e0000002100 */
[----:B------:R-:W0:Y:S08]  /*0020*/  S2UR UR4, SR_CTAID.X ;  /* 0x00000000000479c3 */ /* 0x000e300000002500 */
[----:B------:R-:W0:Y:S08]  /*0030*/  LDC R4, c[0x0][0x398] ;  /* 0x0000e600ff047b82 */ /* 0x000e300000000800 */
[----:B------:R-:W1:Y:S01]  /*0040*/  LDC.64 R6, c[0x0][0x390] ;  /* 0x0000e400ff067b82 */ /* 0x000e620000000a00 */
[----:B0-----:R-:W-:-:S05]  /*0050*/  IMAD R3, R4, UR4, R5 ;  /* 0x0000000404037c24 */ /* 0x001fca000f8e0205 */
[----:B-1----:R-:W-:-:S04]  /*0060*/  ISETP.GT.U32.AND P0, PT, R3, R6, PT ;  /* 0x000000060300720c */ /* 0x002fc80003f04070 */
[----:B------:R-:W-:-:S13]  /*0070*/  ISETP.LT.U32.OR P0, PT, R7, UR4, P0 ;  /* 0x0000000407007c0c */ /* 0x000fda0008701470 */
[----:B------:R-:W-:Y:S05]  /*0080*/  @P0 EXIT ;  /* 0x000000000000094d */ /* 0x000fea0003800000 */
[----:B------:R-:W0:Y:S01]  /*0090*/  S2UR UR5, SR_CgaCtaId ;  /* 0x00000000000579c3 */ /* 0x000e220000008800 */
[----:B------:R-:W-:Y:S01]  /*00a0*/  UMOV UR4, 0x400 ;  /* 0x0000040000047882 */ /* 0x000fe20000000000 */
[CC--:B------:R-:W-:Y:S01]  /*00b0*/  ISETP.GE.U32.AND P0, PT, R5.reuse, R4.reuse, PT ;  /* 0x000000040500720c */ /* 0x0c0fe20003f06070 */
[----:B------:R-:W1:Y:S05]  /*00c0*/  LDCU.64 UR6, c[0x0][0x358] ;  /* 0x00006b00ff0677ac */ /* 0x000e6a0008000a00 */
[----:B------:R-:W2:Y:S01]  /*00d0*/  LDC.64 R6, c[0x0][0x380] ;  /* 0x0000e000ff067b82 */ /* 0x000ea20000000a00 */
[----:B0-----:R-:W-:Y:S01]  /*00e0*/  ULEA UR4, UR5, UR4, 0x18 ;  /* 0x0000000405047291 */ /* 0x001fe2000f8ec0ff */
[----:B------:R-:W-:Y:S01]  /*00f0*/  IABS R11, R4 ;  /* 0x00000004000b7213 */ /* 0x000fe20000000000 */
[----:B------:R-:W0:Y:S04]  /*0100*/  LDCU UR5, c[0x0][0x3a0] ;  /* 0x00007400ff0577ac */ /* 0x000e280008000800 */
[----:B------:R-:W-:Y:S01]  /*0110*/  LEA R0, R5, UR4, 0x2 ;  /* 0x0000000405007c11 */ /* 0x000fe2000f8e10ff */
[----:B--2---:R-:W-:Y:S01]  /*0120*/  IMAD.WIDE.U32 R6, R3, 0x4, R6 ;  /* 0x0000000403067825 */ /* 0x004fe200078e0006 */
[----:B------:R-:W2:Y:S01]  /*0130*/  I2F.RP R10, R11 ;  /* 0x0000000b000a7306 */ /* 0x000ea20000209400 */
[----:B------:R-:W0:Y:S02]  /*0140*/  LDC R5, c[0x0][0x39c] ;  /* 0x0000e700ff057b82 */ /* 0x000e240000000800 */
[----:B------:R3:W-:Y:S06]  /*0150*/  @!P0 STS [R0], RZ ;  /* 0x000000ff00008388 */ /* 0x0007ec0000000800 */
[----:B------:R-:W-:Y:S06]  /*0160*/  BAR.SYNC.DEFER_BLOCKING 0x0 ;  /* 0x0000000000007b1d */ /* 0x000fec0000010000 */
[----:B-1----:R0:W4:Y:S01]  /*0170*/  LDG.E R2, desc[UR6][R6.64] ;  /* 0x0000000606027981 */ /* 0x002122000c1e1900 */
[----:B--2---:R-:W1:Y:S01]  /*0180*/  MUFU.RCP R10, R10 ;  /* 0x0000000a000a7308 */ /* 0x004e620000001000 */
[----:B0-----:R-:W-:-:S04]  /*0190*/  IADD3 R7, PT, PT, -R5, UR5, RZ ;  /* 0x0000000505077c10 */ /* 0x001fc8000fffe1ff */
[----:B------:R-:W-:Y:S02]  /*01a0*/  IABS R6, R7 ;  /* 0x0000000700067213 */ /* 0x000fe40000000000 */
[----:B------:R-:W-:Y:S01]  /*01b0*/  LOP3.LUT R7, R7, R4, RZ, 0x3c, !PT ;  /* 0x0000000407077212 */ /* 0x000fe200078e3cff */
[----:B-1----:R-:W-:-:S03]  /*01c0*/  VIADD R8, R10, 0xffffffe ;  /* 0x0ffffffe0a087836 */ /* 0x002fc60000000000 */
[----:B------:R-:W-:Y:S01]  /*01d0*/  ISETP.GE.AND P2, PT, R7, RZ, PT ;  /* 0x000000ff0700720c */ /* 0x000fe20003f46270 */
[----:B------:R0:W1:Y:S02]  /*01e0*/  F2I.FTZ.U32.TRUNC.NTZ R9, R8 ;  /* 0x0000000800097305 */ /* 0x000064000021f000 */
[----:B0-----:R-:W-:Y:S02]  /*01f0*/  HFMA2 R8, -RZ, RZ, 0, 0 ;  /* 0x00000000ff087431 */ /* 0x001fe400000001ff */
[----:B-1----:R-:W-:-:S04]  /*0200*/  IMAD.MOV R12, RZ, RZ, -R9 ;  /* 0x000000ffff0c7224 */ /* 0x002fc800078e0a09 */
[----:B------:R-:W-:-:S04]  /*0210*/  IMAD R13, R12, R11, RZ ;  /* 0x0000000b0c0d7224 */ /* 0x000fc800078e02ff */
[----:B------:R-:W-:-:S06]  /*0220*/  IMAD.HI.U32 R9, R9, R13, R8 ;  /* 0x0000000d09097227 */ /* 0x000fcc00078e0008 */
[----:B------:R-:W-:-:S04]  /*0230*/  IMAD.HI.U32 R9, R9, R6, RZ ;  /* 0x0000000609097227 */ /* 0x000fc800078e00ff */
[----:B------:R-:W-:-:S04]  /*0240*/  IMAD.MOV R8, RZ, RZ, -R9 ;  /* 0x000000ffff087224 */ /* 0x000fc800078e0a09 */
[----:B------:R-:W-:-:S05]  /*0250*/  IMAD R6, R11, R8, R6 ;  /* 0x000000080b067224 */ /* 0x000fca00078e0206 */
[----:B------:R-:W-:-:S13]  /*0260*/  ISETP.GT.U32.AND P3, PT, R11, R6, PT ;  /* 0x000000060b00720c */ /* 0x000fda0003f64070 */
[----:B------:R-:W-:Y:S01]  /*0270*/  @!P3 IMAD.IADD R6, R6, 0x1, -R11 ;  /* 0x000000010606b824 */ /* 0x000fe200078e0a0b */
[----:B------:R-:W-:Y:S02]  /*0280*/  @!P3 IADD3 R9, PT, PT, R9, 0x1, RZ ;  /* 0x000000010909b810 */ /* 0x000fe40007ffe0ff */
[----:B------:R-:W-:Y:S02]  /*0290*/  ISETP.NE.AND P3, PT, R4, RZ, PT ;  /* 0x000000ff0400720c */ /* 0x000fe40003f65270 */
[----:B------:R-:W-:-:S13]  /*02a0*/  ISETP.GE.U32.AND P1, PT, R6, R11, PT ;  /* 0x0000000b0600720c */ /* 0x000fda0003f26070 */
[----:B------:R-:W-:-:S04]  /*02b0*/  @P1 VIADD R9, R9, 0x1 ;  /* 0x0000000109091836 */ /* 0x000fc80000000000 */
[----:B------:R-:W-:Y:S01]  /*02c0*/  @!P2 IMAD.MOV R9, RZ, RZ, -R9 ;  /* 0x000000ffff09a224 */ /* 0x000fe200078e0a09 */
[----:B------:R-:W-:-:S04]  /*02d0*/  @!P3 LOP3.LUT R9, RZ, R4, RZ, 0x33, !PT ;  /* 0x00000004ff09b212 */ /* 0x000fc800078e33ff */
[----:B------:R-:W-:-:S04]  /*02e0*/  IADD3 R9, PT, PT, R9, 0x1, RZ ;  /* 0x0000000109097810 */ /* 0x000fc80007ffe0ff */
[----:B------:R-:W0:Y:S01]  /*02f0*/  I2F.U32.RP R4, R9 ;  /* 0x0000000900047306 */ /* 0x000e220000209000 */
[----:B------:R-:W-:Y:S01]  /*0300*/  IMAD.MOV R11, RZ, RZ, -R9 ;  /* 0x000000ffff0b7224 */ /* 0x000fe200078e0a09 */
[----:B------:R-:W-:-:S06]  /*0310*/  ISETP.NE.U32.AND P3, PT, R9, RZ, PT ;  /* 0x000000ff0900720c */ /* 0x000fcc0003f65070 */
[----:B0-----:R-:W0:Y:S02]  /*0320*/  MUFU.RCP R4, R4 ;  /* 0x0000000400047308 */ /* 0x001e240000001000 */
[----:B0-----:R-:W-:-:S06]  /*0330*/  VIADD R6, R4, 0xffffffe ;  /* 0x0ffffffe04067836 */ /* 0x001fcc0000000000 */
[----:B------:R0:W1:Y:S02]  /*0340*/  F2I.FTZ.U32.TRUNC.NTZ R7, R6 ;  /* 0x0000000600077305 */ /* 0x000064000021f000 */
[----:B0-----:R-:W-:Y:S01]  /*0350*/  MOV R6, RZ ;  /* 0x000000ff00067202 */ /* 0x001fe20000000f00 */
[----:B-1----:R-:W-:-:S04]  /*0360*/  IMAD R11, R11, R7, RZ ;  /* 0x000000070b0b7224 */ /* 0x002fc800078e02ff */
[----:B------:R-:W-:-:S04]  /*0370*/  IMAD.HI.U32 R7, R7, R11, R6 ;  /* 0x0000000b07077227 */ /* 0x000fc800078e0006 */
[----:B----4-:R-:W-:-:S04]  /*0380*/  IMAD.IADD R2, R2, 0x1, -R5 ;  /* 0x0000000102027824 */ /* 0x010fc800078e0a05 */
[----:B------:R-:W-:-:S04]  /*0390*/  IMAD.HI.U32 R7, R7, R2, RZ ;  /* 0x0000000207077227 */ /* 0x000fc800078e00ff */
[----:B------:R-:W-:-:S04]  /*03a0*/  IMAD.MOV R5, RZ, RZ, -R7 ;  /* 0x000000ffff057224 */ /* 0x000fc800078e0a07 */
[----:B------:R-:W-:-:S05]  /*03b0*/  IMAD R2, R9, R5, R2 ;  /* 0x0000000509027224 */ /* 0x000fca00078e0202 */
[----:B------:R-:W-:-:S13]  /*03c0*/  ISETP.GE.U32.AND P1, PT, R2, R9, PT ;  /* 0x000000090200720c */ /* 0x000fda0003f26070 */
[----:B------:R-:W-:Y:S01]  /*03d0*/  @P1 IADD3 R2, PT, PT, -R9, R2, RZ ;  /* 0x0000000209021210 */ /* 0x000fe20007ffe1ff */
[----:B------:R-:W-:-:S03]  /*03e0*/  @P1 VIADD R7, R7, 0x1 ;  /* 0x0000000107071836 */ /* 0x000fc60000000000 */
[----:B------:R-:W-:-:S13]  /*03f0*/  ISETP.GE.U32.AND P2, PT, R2, R9, PT ;  /* 0x000000090200720c */ /* 0x000fda0003f46070 */
[----:B------:R-:W-:Y:S02]  /*0400*/  @P2 IADD3 R7, PT, PT, R7, 0x1, RZ ;  /* 0x0000000107072810 */ /* 0x000fe40007ffe0ff */
[----:B------:R-:W-:-:S04]  /*0410*/  @!P3 LOP3.LUT R7, RZ, R9, RZ, 0x33, !PT ;  /* 0x00000009ff07b212 */ /* 0x000fc800078e33ff */
[----:B------:R-:W-:-:S05]  /*0420*/  LEA R7, R7, UR4, 0x2 ;  /* 0x0000000407077c11 */ /* 0x000fca000f8e10ff */
[----:B------:R3:W-:Y:S01]  /*0430*/  ATOMS.POPC.INC.32 RZ, [R7+URZ] ;  /* 0x0000000007ff7f8c */ /* 0x0007e2000d8000ff */
[----:B------:R-:W-:Y:S06]  /*0440*/  BAR.SYNC.DEFER_BLOCKING 0x0 ;  /* 0x0000000000007b1d */ /* 0x000fec0000010000 */
[----:B------:R-:W-:Y:S05]  /*0450*/  @P0 EXIT ;  /* 0x000000000000094d */ /* 0x000fea0003800000 */
[----:B---3--:R-:W0:Y:S01]  /*0460*/  LDS R7, [R0] ;  /* 0x0000000000077984 */ /* 0x008e220000000800 */
[----:B------:R-:W1:Y:S02]  /*0470*/  LDC.64 R4, c[0x0][0x388] ;  /* 0x0000e200ff047b82 */ /* 0x000e640000000a00 */
[----:B-1----:R-:W-:-:S05]  /*0480*/  IMAD.WIDE.U32 R2, R3, 0x4, R4 ;  /* 0x0000000403027825 */ /* 0x002fca00078e0004 */
[----:B0-----:R-:W-:Y:S01]  /*0490*/  REDG.E.ADD.STRONG.GPU desc[UR6][R2.64], R7 ;  /* 0x000000070200798e */ /* 0x001fe2000c12e106 */
[----:B------:R-:W-:Y:S05]  /*04a0*/  EXIT ;  /* 0x000000000000794d */ /* 0x000fea0003800000 */
.L_x_0:
[----:B------:R-:W-:-:S00]  /*04b0*/  BRA `(.L_x_0) ;  /* 0xfffffffc00fc7947 */ /* 0x000fc0000383ffff */
[----:B------:R-:W-:-:S00]  /*04c0*/  NOP ;  /* 0x0000000000007918 */ /* 0x000fc00000000000 */
        /* <DEDUP_REMOVED lines=11> */
.L_x_1:


//--------------------- .nv.shared._Z18calculateHistogramPKiPiiiiii --------------------------
	.section	.nv.shared._Z18calculateHistogramPKiPiiiiii,"aw",@nobits
	.sectionflags	@""
	.align	16
	.zero		1024


//--------------------- .nv.shared.reserved.0     --------------------------
	.section	.nv.shared.reserved.0,"aw",@nobits
	.weak		__nv_reservedSMEM_offset_0_alias
	.size		__nv_reservedSMEM_offset_0_alias, 0, 64
	.other		__nv_reservedSMEM_offset_0_alias,@"STO_CUDA_RESERVED_SHARED STV_DEFAULT"
__nv_reservedSMEM_offset_0_alias:
	.zero		0
	.zero		64


//--------------------- .nv.constant0._Z18calculateHistogramPKiPiiiiii --------------------------
	.section	.nv.constant0._Z18calculateHistogramPKiPiiiiii,"a",@progbits
	.sectionflags	@""
	.align	4
.nv.constant0._Z18calculateHistogramPKiPiiiiii:
	.zero		932


//--------------------- SYMBOLS --------------------------

	.type		.nv.reservedSmem.offset0,@object
	.size		.nv.reservedSmem.offset0,0x4
	.type		.nv.reservedSmem.cap,@object
	.size		.nv.reservedSmem.cap,0x4
